	.headerflags	@"EF_CUDA_TEXMODE_UNIFIED EF_CUDA_64BIT_ADDRESS EF_CUDA_ACCELERATORS EF_CUDA_SM90 EF_CUDA_VIRTUAL_SM(EF_CUDA_SM90)"
	.elftype	@"ET_EXEC"


//--------------------- .nv.info                  --------------------------
	.section	.nv.info,"",@"SHT_CUDA_INFO"
	.align	4


	//----- nvinfo : EIATTR_REGCOUNT
	.align		4
        /*0000*/ 	.byte	0x04, 0x2f
        /*0002*/ 	.short	(.L_3 - .L_2)
	.align		4
.L_2:
        /*0004*/ 	.word	index@(triton_poi_fused_add_div_sqrt_15)
        /*0008*/ 	.word	0x0000001e


	//----- nvinfo : EIATTR_MIN_STACK_SIZE
	.align		4
.L_3:
        /*000c*/ 	.byte	0x04, 0x12
        /*000e*/ 	.short	(.L_5 - .L_4)
	.align		4
.L_4:
        /*0010*/ 	.word	index@(triton_poi_fused_add_div_sqrt_15)
        /*0014*/ 	.word	0x00000000


	//----- nvinfo : EIATTR_FRAME_SIZE
	.align		4
.L_5:
        /*0018*/ 	.byte	0x04, 0x11
        /*001a*/ 	.short	(.L_7 - .L_6)
	.align		4
.L_6:
        /*001c*/ 	.word	index@(triton_poi_fused_add_div_sqrt_15)
        /*0020*/ 	.word	0x00000000


	//----- nvinfo : EIATTR_MIN_STACK_SIZE
	.align		4
.L_7:
        /*0024*/ 	.byte	0x04, 0x12
        /*0026*/ 	.short	(.L_9 - .L_8)
	.align		4
.L_8:
        /*0028*/ 	.word	index@(triton_poi_fused_add_div_sqrt_15)
        /*002c*/ 	.word	0x00000000
.L_9:


//--------------------- .nv.info.triton_poi_fused_add_div_sqrt_15 --------------------------
	.section	.nv.info.triton_poi_fused_add_div_sqrt_15,"",@"SHT_CUDA_INFO"
	.sectionflags	@""
	.align	4


	//----- nvinfo : EIATTR_CUDA_API_VERSION
	.align		4
        /*0000*/ 	.byte	0x04, 0x37
        /*0002*/ 	.short	(.L_11 - .L_10)
.L_10:
        /*0004*/ 	.word	0x0000007c


	//----- nvinfo : EIATTR_KPARAM_INFO
	.align		4
.L_11:
        /*0008*/ 	.byte	0x04, 0x17
        /*000a*/ 	.short	(.L_13 - .L_12)
.L_12:
        /*000c*/ 	.word	0x00000000
        /*0010*/ 	.short	0x0004
        /*0012*/ 	.short	0x001c
        /*0014*/ 	.byte	0x00, 0xf0, 0x11, 0x00


	//----- nvinfo : EIATTR_KPARAM_INFO
	.align		4
.L_13:
        /*0018*/ 	.byte	0x04, 0x17
        /*001a*/ 	.short	(.L_15 - .L_14)
.L_14:
        /*001c*/ 	.word	0x00000000
        /*0020*/ 	.short	0x0003
        /*0022*/ 	.short	0x0018
        /*0024*/ 	.byte	0x00, 0xf0, 0x11, 0x00


	//----- nvinfo : EIATTR_KPARAM_INFO
	.align		4
.L_15:
        /*0028*/ 	.byte	0x04, 0x17
        /*002a*/ 	.short	(.L_17 - .L_16)
.L_16:
        /*002c*/ 	.word	0x00000000
        /*0030*/ 	.short	0x0002
        /*0032*/ 	.short	0x0010
        /*0034*/ 	.byte	0x00, 0xf4, 0x21, 0x00


	//----- nvinfo : EIATTR_KPARAM_INFO
	.align		4
.L_17:
        /*0038*/ 	.byte	0x04, 0x17
        /*003a*/ 	.short	(.L_19 - .L_18)
.L_18:
        /*003c*/ 	.word	0x00000000
        /*0040*/ 	.short	0x0001
        /*0042*/ 	.short	0x0008
        /*0044*/ 	.byte	0x00, 0xf4, 0x21, 0x00


	//----- nvinfo : EIATTR_KPARAM_INFO
	.align		4
.L_19:
        /*0048*/ 	.byte	0x04, 0x17
        /*004a*/ 	.short	(.L_21 - .L_20)
.L_20:
        /*004c*/ 	.word	0x00000000
        /*0050*/ 	.short	0x0000
        /*0052*/ 	.short	0x0000
        /*0054*/ 	.byte	0x00, 0xf4, 0x21, 0x00


	//----- nvinfo : EIATTR_SPARSE_MMA_MASK
	.align		4
.L_21:
        /*0058*/ 	.byte	0x03, 0x50
        /*005a*/ 	.short	0x0000


	//----- nvinfo : EIATTR_MAXREG_COUNT
	.align		4
        /*005c*/ 	.byte	0x03, 0x1b
        /*005e*/ 	.short	0x00ff


	//----- nvinfo : EIATTR_EXIT_INSTR_OFFSETS
	.align		4
        /*0060*/ 	.byte	0x04, 0x1c
        /*0062*/ 	.short	(.L_23 - .L_22)


	//   ....[0]....
.L_22:
        /*0064*/ 	.word	0x00000a90


	//   ....[1]....
        /*0068*/ 	.word	0x00000ab0


	//----- nvinfo : EIATTR_REQNTID
	.align		4
.L_23:
        /*006c*/ 	.byte	0x04, 0x10
        /*006e*/ 	.short	(.L_25 - .L_24)
.L_24:
        /*0070*/ 	.word	0x00000080
        /*0074*/ 	.word	0x00000001
        /*0078*/ 	.word	0x00000001


	//----- nvinfo : EIATTR_CBANK_PARAM_SIZE
	.align		4
.L_25:
        /*007c*/ 	.byte	0x03, 0x19
        /*007e*/ 	.short	0x0020


	//----- nvinfo : EIATTR_PARAM_CBANK
	.align		4
        /*0080*/ 	.byte	0x04, 0x0a
        /*0082*/ 	.short	(.L_27 - .L_26)
	.align		4
.L_26:
        /*0084*/ 	.word	index@(.nv.constant0.triton_poi_fused_add_div_sqrt_15)
        /*0088*/ 	.short	0x0210
        /*008a*/ 	.short	0x0020


	//----- nvinfo : EIATTR_SW_WAR
	.align		4
.L_27:
        /*008c*/ 	.byte	0x04, 0x36
        /*008e*/ 	.short	(.L_29 - .L_28)
.L_28:
        /*0090*/ 	.word	0x00000008
.L_29:


//--------------------- .nv.callgraph             --------------------------
	.section	.nv.callgraph,"",@"SHT_CUDA_CALLGRAPH"
	.align	4
	.sectionentsize	8
	.align		4
        /*0000*/ 	.word	0x00000000
	.align		4
        /*0004*/ 	.word	0xffffffff
	.align		4
        /*0008*/ 	.word	0x00000000
	.align		4
        /*000c*/ 	.word	0xfffffffe
	.align		4
        /*0010*/ 	.word	0x00000000
	.align		4
        /*0014*/ 	.word	0xfffffffd
	.align		4
        /*0018*/ 	.word	0x00000000
	.align		4
        /*001c*/ 	.word	0xfffffffc


//--------------------- .nv.constant4             --------------------------
	.section	.nv.constant4,"a",@progbits
	.align	8
	.align		8
.nv.constant4:
        /*0000*/ 	.dword	_$_str
	.align		8
        /*0008*/ 	.dword	_$_str_$_2


//--------------------- .text.triton_poi_fused_add_div_sqrt_15 --------------------------
	.section	.text.triton_poi_fused_add_div_sqrt_15,"ax",@progbits
	.sectionflags	@"SHF_BARRIERS=1"
	.align	128
        .global         triton_poi_fused_add_div_sqrt_15
        .type           triton_poi_fused_add_div_sqrt_15,@function
        .size           triton_poi_fused_add_div_sqrt_15,(.L_x_1 - triton_poi_fused_add_div_sqrt_15)
        .other          triton_poi_fused_add_div_sqrt_15,@"STO_CUDA_ENTRY STV_DEFAULT"
triton_poi_fused_add_div_sqrt_15:
.text.triton_poi_fused_add_div_sqrt_15:
[----:B------:R-:W0:Y:S01]  /*0000*/  LDC R1, c[0x0][0x28] ;  /* 0x00000a00ff017b82 */ /* 0x000e220000000800 */
[----:B------:R-:W1:Y:S07]  /*0010*/  S2R R0, SR_CTAID.Y ;  /* 0x0000000000007919 */ /* 0x000e6e0000002600 */
[----:B------:R-:W2:Y:S01]  /*0020*/  LDC.64 R4, c[0x0][0x210] ;  /* 0x00008400ff047b82 */ /* 0x000ea20000000a00 */
[----:B------:R-:W-:Y:S02]  /*0030*/  CS2R R12, SRZ ;  /* 0x00000000000c7805 */ /* 0x000fe4000001ff00 */
[----:B------:R-:W-:Y:S01]  /*0040*/  CS2R R14, SRZ ;  /* 0x00000000000e7805 */ /* 0x000fe2000001ff00 */
[----:B------:R-:W3:Y:S01]  /*0050*/  S2R R3, SR_TID.X ;  /* 0x0000000000037919 */ /* 0x000ee20000002100 */
[----:B------:R-:W-:Y:S01]  /*0060*/  ULDC.64 UR6, c[0x0][0x208] ;  /* 0x0000820000067ab9 */ /* 0x000fe20000000a00 */
[----:B------:R-:W4:Y:S02]  /*0070*/  S2R R19, SR_CTAID.X ;  /* 0x0000000000137919 */ /* 0x000f240000002500 */
[----:B------:R-:W5:Y:S01]  /*0080*/  S2UR UR5, SR_CgaCtaId ;  /* 0x00000000000579c3 */ /* 0x000f620000008800 */
[----:B------:R-:W-:-:S07]  /*0090*/  UMOV UR4, 0x400 ;  /* 0x0000040000047882 */ /* 0x000fce0000000000 */
[----:B------:R-:W2:Y:S01]  /*00a0*/  LDC.64 R16, c[0x0][0x218] ;  /* 0x00008600ff107b82 */ /* 0x000ea20000000a00 */
[----:B-1----:R-:W-:Y:S02]  /*00b0*/  IMAD.SHL.U32 R9, R0, 0x20, RZ ;  /* 0x0000002000097824 */ /* 0x002fe400078e00ff */
[----:B---3--:R-:W-:Y:S01]  /*00c0*/  IMAD.SHL.U32 R18, R3, 0x4, RZ ;  /* 0x0000000403127824 */ /* 0x008fe200078e00ff */
[----:B------:R-:W-:Y:S01]  /*00d0*/  SHF.R.U32.HI R8, RZ, 0x3, R3 ;  /* 0x00000003ff087819 */ /* 0x000fe20000011603 */
[----:B----4-:R-:W-:-:S03]  /*00e0*/  IMAD.SHL.U32 R19, R19, 0x20, RZ ;  /* 0x0000002013137824 */ /* 0x010fc600078e00ff */
[----:B------:R-:W-:Y:S02]  /*00f0*/  LOP3.LUT R2, R9, 0x1c, R18, 0xf8, !PT ;  /* 0x0000001c09027812 */ /* 0x000fe400078ef812 */
[----:B------:R-:W-:Y:S02]  /*0100*/  SGXT.U32 R8, R8, 0x4 ;  /* 0x000000040808781a */ /* 0x000fe40000000000 */
[----:B------:R-:W-:Y:S02]  /*0110*/  SHF.R.S32.HI R7, RZ, 0x1f, R2 ;  /* 0x0000001fff077819 */ /* 0x000fe40000011402 */
[----:B------:R-:W-:Y:S02]  /*0120*/  ISETP.GE.AND P0, PT, R2, 0x100, PT ;  /* 0x000001000200780c */ /* 0x000fe40003f06270 */
[----:B------:R-:W-:-:S04]  /*0130*/  LEA.HI R7, R7, R2, RZ, 0x6 ;  /* 0x0000000207077211 */ /* 0x000fc800078f30ff */
[C---:B------:R-:W-:Y:S02]  /*0140*/  SHF.L.U32 R6, R7.reuse, 0xc, RZ ;  /* 0x0000000c07067819 */ /* 0x040fe400000006ff */
[----:B------:R-:W-:Y:S02]  /*0150*/  LOP3.LUT R7, R7, 0xffffffc0, RZ, 0xc0, !PT ;  /* 0xffffffc007077812 */ /* 0x000fe400078ec0ff */
[----:B------:R-:W-:Y:S02]  /*0160*/  LOP3.LUT R10, R6, 0xfffc0000, RZ, 0xc0, !PT ;  /* 0xfffc0000060a7812 */ /* 0x000fe400078ec0ff */
[----:B------:R-:W-:Y:S02]  /*0170*/  LOP3.LUT R6, R19, R8, RZ, 0xfc, !PT ;  /* 0x0000000813067212 */ /* 0x000fe400078efcff */
[----:B------:R-:W-:Y:S02]  /*0180*/  IADD3 R10, R10, R2, -R7 ;  /* 0x000000020a0a7210 */ /* 0x000fe40007ffe807 */
[----:B------:R-:W-:-:S03]  /*0190*/  LOP3.LUT R7, R19, 0x10, R8, 0xfe, !PT ;  /* 0x0000001013077812 */ /* 0x000fc600078efe08 */
[----:B------:R-:W-:Y:S01]  /*01a0*/  IMAD R11, R6, 0x40, R10 ;  /* 0x00000040060b7824 */ /* 0x000fe200078e020a */
[----:B------:R-:W-:-:S03]  /*01b0*/  LEA R7, R7, R10, 0x6 ;  /* 0x0000000a07077211 */ /* 0x000fc600078e30ff */
[----:B--2---:R-:W-:-:S04]  /*01c0*/  IMAD.WIDE R10, R11, 0x4, R4 ;  /* 0x000000040b0a7825 */ /* 0x004fc800078e0204 */
[----:B------:R-:W-:Y:S01]  /*01d0*/  IMAD.WIDE R22, R7, 0x4, R4 ;  /* 0x0000000407167825 */ /* 0x000fe200078e0204 */
[----:B------:R-:W-:Y:S02]  /*01e0*/  CS2R R4, SRZ ;  /* 0x0000000000047805 */ /* 0x000fe4000001ff00 */
[----:B------:R-:W-:Y:S01]  /*01f0*/  CS2R R6, SRZ ;  /* 0x0000000000067805 */ /* 0x000fe2000001ff00 */
[----:B------:R1:W2:Y:S05]  /*0200*/  @!P0 LDG.E.EL.128 R12, desc[UR6][R10.64] ;  /* 0x000000060a0c8981 */ /* 0x0002aa000c2e1d00 */
[----:B------:R3:W4:Y:S01]  /*0210*/  @!P0 LDG.E.EL.128 R4, desc[UR6][R22.64] ;  /* 0x0000000616048981 */ /* 0x000722000c2e1d00 */
[----:B------:R-:W-:Y:S01]  /*0220*/  IMAD.SHL.U32 R2, R3, 0x80, RZ ;  /* 0x0000008003027824 */ /* 0x000fe200078e00ff */
[----:B-----5:R-:W-:Y:S01]  /*0230*/  UPRMT UR4, UR5, 0x654, UR4 ;  /* 0x0000065405047896 */ /* 0x020fe20008000004 */
[----:B------:R-:W-:-:S02]  /*0240*/  SHF.R.S32.HI R21, RZ, 0x1a, R0 ;  /* 0x0000001aff157819 */ /* 0x000fc40000011400 */
[-C--:B------:R-:W-:Y:S02]  /*0250*/  LOP3.LUT R0, R9, R8.reuse, RZ, 0xfc, !PT ;  /* 0x0000000809007212 */ /* 0x080fe400078efcff */
[----:B-1----:R-:W-:Y:S02]  /*0260*/  LOP3.LUT R11, R2, 0x380, RZ, 0xc0, !PT ;  /* 0x00000380020b7812 */ /* 0x002fe400078ec0ff */
[----:B------:R-:W-:Y:S02]  /*0270*/  LOP3.LUT R2, R9, 0x10, R8, 0xfe, !PT ;  /* 0x0000001009027812 */ /* 0x000fe400078efe08 */
[C---:B------:R-:W-:Y:S02]  /*0280*/  LOP3.LUT R20, R11.reuse, R8, RZ, 0xfc, !PT ;  /* 0x000000080b147212 */ /* 0x040fe400078efcff */
[C---:B------:R-:W-:Y:S02]  /*0290*/  LOP3.LUT R8, R11.reuse, 0x20, RZ, 0xfc, !PT ;  /* 0x000000200b087812 */ /* 0x040fe400078efcff */
[----:B------:R-:W-:-:S02]  /*02a0*/  LEA.HI R25, R11, UR4, RZ, 0x1d ;  /* 0x000000040b197c11 */ /* 0x000fc4000f8fe8ff */
[C---:B------:R-:W-:Y:S02]  /*02b0*/  LOP3.LUT R10, R11.reuse, 0x40, RZ, 0xfc, !PT ;  /* 0x000000400b0a7812 */ /* 0x040fe400078efcff */
[----:B------:R-:W-:Y:S01]  /*02c0*/  LOP3.LUT R11, R11, 0x60, RZ, 0xfc, !PT ;  /* 0x000000600b0b7812 */ /* 0x000fe200078efcff */
[----:B------:R-:W-:Y:S01]  /*02d0*/  IMAD R25, R20, 0x4, R25 ;  /* 0x0000000414197824 */ /* 0x000fe200078e0219 */
[----:B------:R-:W-:Y:S02]  /*02e0*/  LEA.HI R9, R8, UR4, RZ, 0x1d ;  /* 0x0000000408097c11 */ /* 0x000fe4000f8fe8ff */
[----:B---3--:R-:W-:Y:S02]  /*02f0*/  LEA.HI R23, R10, UR4, RZ, 0x1d ;  /* 0x000000040a177c11 */ /* 0x008fe4000f8fe8ff */
[----:B------:R-:W-:Y:S02]  /*0300*/  LEA.HI R11, R11, UR4, RZ, 0x1d ;  /* 0x000000040b0b7c11 */ /* 0x000fe4000f8fe8ff */
[C---:B------:R-:W-:Y:S01]  /*0310*/  LEA R22, R20.reuse, R9, 0x2 ;  /* 0x0000000914167211 */ /* 0x040fe200078e10ff */
[C---:B------:R-:W-:Y:S01]  /*0320*/  IMAD R23, R20.reuse, 0x4, R23 ;  /* 0x0000000414177824 */ /* 0x040fe200078e0217 */
[----:B------:R-:W-:Y:S01]  /*0330*/  SGXT R21, R21, 0x1 ;  /* 0x000000011515781a */ /* 0x000fe20000000200 */
[----:B------:R-:W-:Y:S01]  /*0340*/  IMAD R20, R20, 0x4, R11 ;  /* 0x0000000414147824 */ /* 0x000fe200078e020b */
[----:B------:R-:W-:-:S02]  /*0350*/  LOP3.LUT R19, R19, 0x1c, R18, 0xf8, !PT ;  /* 0x0000001c13137812 */ /* 0x000fc400078ef812 */
[----:B------:R-:W-:Y:S02]  /*0360*/  CS2R R10, SRZ ;  /* 0x00000000000a7805 */ /* 0x000fe4000001ff00 */
[C---:B------:R-:W-:Y:S02]  /*0370*/  LEA.HI R8, R21.reuse, R0, RZ, 0x6 ;  /* 0x0000000015087211 */ /* 0x040fe400078f30ff */
[----:B------:R-:W-:Y:S02]  /*0380*/  LEA.HI R21, R21, R2, RZ, 0x6 ;  /* 0x0000000215157211 */ /* 0x000fe400078f30ff */
[----:B------:R-:W-:Y:S02]  /*0390*/  SHF.L.U32 R8, R8, 0x6, RZ ;  /* 0x0000000608087819 */ /* 0x000fe400000006ff */
[----:B------:R-:W-:Y:S01]  /*03a0*/  ISETP.GE.AND P4, PT, R0, 0x100, PT ;  /* 0x000001000000780c */ /* 0x000fe20003f86270 */
[----:B------:R-:W-:Y:S01]  /*03b0*/  IMAD.SHL.U32 R21, R21, 0x40, RZ ;  /* 0x0000004015157824 */ /* 0x000fe200078e00ff */
[----:B------:R-:W-:-:S02]  /*03c0*/  LOP3.LUT R8, R8, 0xfffff000, RZ, 0xc0, !PT ;  /* 0xfffff00008087812 */ /* 0x000fc400078ec0ff */
[----:B------:R-:W-:-:S03]  /*03d0*/  ISETP.GE.AND P0, PT, R2, 0x100, PT ;  /* 0x000001000200780c */ /* 0x000fc60003f06270 */
[----:B------:R-:W-:Y:S01]  /*03e0*/  IMAD.IADD R27, R19, 0x1, R8 ;  /* 0x00000001131b7824 */ /* 0x000fe200078e0208 */
[----:B------:R-:W-:Y:S01]  /*03f0*/  CS2R R8, SRZ ;  /* 0x0000000000087805 */ /* 0x000fe2000001ff00 */
[----:B--2---:R-:W-:Y:S04]  /*0400*/  STS [R25], R12 ;  /* 0x0000000c19007388 */ /* 0x004fe80000000800 */
[----:B------:R1:W-:Y:S04]  /*0410*/  STS [R22+0x80], R13 ;  /* 0x0000800d16007388 */ /* 0x0003e80000000800 */
[----:B------:R-:W-:Y:S04]  /*0420*/  STS [R23+0x100], R14 ;  /* 0x0001000e17007388 */ /* 0x000fe80000000800 */
[----:B------:R-:W-:Y:S01]  /*0430*/  STS [R20+0x180], R15 ;  /* 0x0001800f14007388 */ /* 0x000fe20000000800 */
[----:B01----:R-:W-:-:S03]  /*0440*/  IMAD.WIDE R12, R27, 0x4, R16 ;  /* 0x000000041b0c7825 */ /* 0x003fc600078e0210 */
[----:B----4-:R0:W-:Y:S04]  /*0450*/  STS [R25+0x40], R4 ;  /* 0x0000400419007388 */ /* 0x0101e80000000800 */
[----:B------:R1:W-:Y:S04]  /*0460*/  STS [R22+0xc0], R5 ;  /* 0x0000c00516007388 */ /* 0x0003e80000000800 */
[----:B------:R-:W-:Y:S04]  /*0470*/  STS [R23+0x140], R6 ;  /* 0x0001400617007388 */ /* 0x000fe80000000800 */
[----:B------:R2:W-:Y:S01]  /*0480*/  STS [R20+0x1c0], R7 ;  /* 0x0001c00714007388 */ /* 0x0005e20000000800 */
[----:B------:R-:W-:Y:S01]  /*0490*/  BAR.SYNC.DEFER_BLOCKING 0x0 ;  /* 0x0000000000007b1d */ /* 0x000fe20000010000 */
[----:B0-----:R-:W-:-:S04]  /*04a0*/  LOP3.LUT R4, R21, 0xfffff000, RZ, 0xc0, !PT ;  /* 0xfffff00015047812 */ /* 0x001fc800078ec0ff */
[----:B-1----:R-:W-:Y:S02]  /*04b0*/  IADD3 R5, R19, R4, RZ ;  /* 0x0000000413057210 */ /* 0x002fe40007ffe0ff */
[----:B--2---:R-:W-:-:S03]  /*04c0*/  CS2R R6, SRZ ;  /* 0x0000000000067805 */ /* 0x004fc6000001ff00 */
[----:B------:R-:W-:Y:S01]  /*04d0*/  IMAD.WIDE R16, R5, 0x4, R16 ;  /* 0x0000000405107825 */ /* 0x000fe200078e0210 */
[----:B------:R-:W-:Y:S01]  /*04e0*/  CS2R R4, SRZ ;  /* 0x0000000000047805 */ /* 0x000fe2000001ff00 */
[----:B------:R-:W2:Y:S05]  /*04f0*/  @!P4 LDG.E.EL.128 R8, desc[UR6][R12.64] ;  /* 0x000000060c08c981 */ /* 0x000eaa000c2e1d00 */
[----:B------:R-:W3:Y:S01]  /*0500*/  @!P0 LDG.E.EL.128 R4, desc[UR6][R16.64] ;  /* 0x0000000610048981 */ /* 0x000ee2000c2e1d00 */
[----:B------:R-:W-:Y:S01]  /*0510*/  SHF.R.U32.HI R3, RZ, 0x1, R3 ;  /* 0x00000001ff037819 */ /* 0x000fe20000011603 */
[----:B------:R-:W-:Y:S01]  /*0520*/  IMAD R25, R0, 0x1000, R19 ;  /* 0x0000100000197824 */ /* 0x000fe200078e0213 */
[----:B------:R-:W-:-:S02]  /*0530*/  LOP3.LUT R18, R18, 0x1fc, RZ, 0xc0, !PT ;  /* 0x000001fc12127812 */ /* 0x000fc400078ec0ff */
[----:B------:R-:W-:Y:S01]  /*0540*/  LEA R19, R2, R19, 0xc ;  /* 0x0000001302137211 */ /* 0x000fe200078e60ff */
[----:B--2---:R-:W-:Y:S01]  /*0550*/  FADD R13, R8, 9.9999997171806853657e-10 ;  /* 0x3089705f080d7421 */ /* 0x004fe20000000000 */
[----:B------:R-:W-:Y:S01]  /*0560*/  FADD R8, R11, 9.9999997171806853657e-10 ;  /* 0x3089705f0b087421 */ /* 0x000fe20000000000 */
[----:B------:R-:W-:Y:S01]  /*0570*/  FADD R12, R9, 9.9999997171806853657e-10 ;  /* 0x3089705f090c7421 */ /* 0x000fe20000000000 */
[----:B------:R-:W-:Y:S01]  /*0580*/  FADD R9, R10, 9.9999997171806853657e-10 ;  /* 0x3089705f0a097421 */ /* 0x000fe20000000000 */
[----:B---3--:R-:W-:Y:S01]  /*0590*/  FADD R15, R4, 9.9999997171806853657e-10 ;  /* 0x3089705f040f7421 */ /* 0x008fe20000000000 */
[----:B------:R-:W-:Y:S01]  /*05a0*/  LOP3.LUT R4, R3, 0x3c, RZ, 0xc0, !PT ;  /* 0x0000003c03047812 */ /* 0x000fe200078ec0ff */
[----:B------:R-:W0:Y:S01]  /*05b0*/  MUFU.SQRT R13, R13 ;  /* 0x0000000d000d7308 */ /* 0x000e220000002000 */
[----:B------:R-:W-:-:S03]  /*05c0*/  FADD R10, R5, 9.9999997171806853657e-10 ;  /* 0x3089705f050a7421 */ /* 0x000fc60000000000 */
[----:B------:R-:W-:-:S04]  /*05d0*/  VIADD R11, R4, UR4 ;  /* 0x00000004040b7c36 */ /* 0x000fc80008000000 */
[----:B------:R-:W-:Y:S01]  /*05e0*/  MUFU.SQRT R9, R9 ;  /* 0x0000000900097308 */ /* 0x000fe20000002000 */
[----:B------:R-:W-:Y:S01]  /*05f0*/  LEA R14, R18, R11, 0x2 ;  /* 0x0000000b120e7211 */ /* 0x000fe200078e10ff */
[----:B------:R-:W-:Y:S01]  /*0600*/  FADD R11, R6, 9.9999997171806853657e-10 ;  /* 0x3089705f060b7421 */ /* 0x000fe20000000000 */
[----:B------:R-:W-:-:S03]  /*0610*/  LOP3.LUT R6, R18, 0x200, RZ, 0xfc, !PT ;  /* 0x0000020012067812 */ /* 0x000fc600078efcff */
[----:B------:R-:W1:Y:S01]  /*0620*/  LDS R4, [R14] ;  /* 0x000000000e047984 */ /* 0x000e620000000800 */
[----:B0-----:R-:W-:Y:S01]  /*0630*/  FADD R17, R13, 1.00000001335143196e-10 ;  /* 0x2edbe6ff0d117421 */ /* 0x001fe20000000000 */
[----:B------:R-:W-:Y:S01]  /*0640*/  FADD R13, R7, 9.9999997171806853657e-10 ;  /* 0x3089705f070d7421 */ /* 0x000fe20000000000 */
[----:B------:R-:W-:Y:S01]  /*0650*/  SHF.R.U32.HI R7, RZ, 0x3, R6 ;  /* 0x00000003ff077819 */ /* 0x000fe20000011606 */
[----:B------:R-:W0:Y:S01]  /*0660*/  LDS R5, [R14+0x4] ;  /* 0x000004000e057984 */ /* 0x000e220000000800 */
[----:B------:R-:W2:Y:S01]  /*0670*/  MUFU.SQRT R12, R12 ;  /* 0x0000000c000c7308 */ /* 0x000ea20000002000 */
[----:B------:R-:W-:Y:S02]  /*0680*/  FSETP.GT.AND P2, PT, R17, 8.50705917302346158658e+37, PT ;  /* 0x7e8000001100780b */ /* 0x000fe40003f44000 */
[----:B------:R-:W3:Y:S01]  /*0690*/  LDS R6, [R14+0x8] ;  /* 0x000008000e067984 */ /* 0x000ee20000000800 */
[----:B------:R-:W-:-:S03]  /*06a0*/  LOP3.LUT R7, R7, 0x7c, RZ, 0xc0, !PT ;  /* 0x0000007c07077812 */ /* 0x000fc600078ec0ff */
[----:B------:R-:W4:Y:S01]  /*06b0*/  LDS R14, [R14+0xc] ;  /* 0x00000c000e0e7984 */ /* 0x000f220000000800 */
[----:B------:R-:W5:Y:S06]  /*06c0*/  MUFU.SQRT R8, R8 ;  /* 0x0000000800087308 */ /* 0x000f6c0000002000 */
[----:B------:R-:W-:Y:S01]  /*06d0*/  @P2 FMUL R17, R17, 0.25 ;  /* 0x3e80000011112820 */ /* 0x000fe20000400000 */
[----:B--2---:R-:W-:Y:S01]  /*06e0*/  FADD R16, R12, 1.00000001335143196e-10 ;  /* 0x2edbe6ff0c107421 */ /* 0x004fe20000000000 */
[----:B------:R2:W1:Y:S04]  /*06f0*/  MUFU.SQRT R3, R15 ;  /* 0x0000000f00037308 */ /* 0x0004680000002000 */
[----:B------:R-:W-:Y:S01]  /*0700*/  FSETP.GT.AND P6, PT, R16, 8.50705917302346158658e+37, PT ;  /* 0x7e8000001000780b */ /* 0x000fe20003fc4000 */
[----:B-----5:R-:W-:-:S03]  /*0710*/  FADD R21, R8, 1.00000001335143196e-10 ;  /* 0x2edbe6ff08157421 */ /* 0x020fc60000000000 */
[----:B------:R-:W5:Y:S01]  /*0720*/  MUFU.SQRT R10, R10 ;  /* 0x0000000a000a7308 */ /* 0x000f620000002000 */
[----:B--2---:R-:W-:Y:S01]  /*0730*/  FADD R15, R9, 1.00000001335143196e-10 ;  /* 0x2edbe6ff090f7421 */ /* 0x004fe20000000000 */
[----:B------:R-:W-:Y:S01]  /*0740*/  VIADD R9, R7, UR4 ;  /* 0x0000000407097c36 */ /* 0x000fe20008000000 */
[----:B------:R-:W-:-:S03]  /*0750*/  FSETP.GT.AND P1, PT, R21, 8.50705917302346158658e+37, PT ;  /* 0x7e8000001500780b */ /* 0x000fc60003f24000 */
[----:B------:R-:W-:Y:S01]  /*0760*/  FSETP.GT.AND P5, PT, R15, 8.50705917302346158658e+37, PT ;  /* 0x7e8000000f00780b */ /* 0x000fe20003fa4000 */
[----:B-1----:R-:W-:Y:S01]  /*0770*/  FADD R20, R3, 1.00000001335143196e-10 ;  /* 0x2edbe6ff03147421 */ /* 0x002fe20000000000 */
[----:B------:R-:W1:Y:S01]  /*0780*/  MUFU.SQRT R11, R11 ;  /* 0x0000000b000b7308 */ /* 0x000e620000002000 */
[----:B------:R-:W-:Y:S01]  /*0790*/  LEA R18, R18, R9, 0x2 ;  /* 0x0000000912127211 */ /* 0x000fe200078e10ff */
[----:B------:R-:W-:Y:S01]  /*07a0*/  @P6 FMUL R16, R16, 0.25 ;  /* 0x3e80000010106820 */ /* 0x000fe20000400000 */
[----:B------:R-:W-:Y:S01]  /*07b0*/  @P2 FMUL R4, R4, 0.25 ;  /* 0x3e80000004042820 */ /* 0x000fe20000400000 */
[----:B------:R-:W-:Y:S01]  /*07c0*/  FSETP.GT.AND P3, PT, R20, 8.50705917302346158658e+37, PT ;  /* 0x7e8000001400780b */ /* 0x000fe20003f64000 */
[----:B------:R-:W2:Y:S01]  /*07d0*/  LDC.64 R8, c[0x0][0x220] ;  /* 0x00008800ff087b82 */ /* 0x000ea20000000a00 */
[----:B------:R-:W2:Y:S01]  /*07e0*/  LDS R12, [R18+0x800] ;  /* 0x00080000120c7984 */ /* 0x000ea20000000800 */
[----:B-----5:R-:W-:Y:S01]  /*07f0*/  FADD R22, R10, 1.00000001335143196e-10 ;  /* 0x2edbe6ff0a167421 */ /* 0x020fe20000000000 */
[----:B------:R-:W5:Y:S01]  /*0800*/  MUFU.SQRT R13, R13 ;  /* 0x0000000d000d7308 */ /* 0x000f620000002000 */
[----:B0-----:R-:W-:Y:S01]  /*0810*/  @P6 FMUL R5, R5, 0.25 ;  /* 0x3e80000005056820 */ /* 0x001fe20000400000 */
[----:B------:R-:W0:Y:S01]  /*0820*/  LDS R3, [R18+0x804] ;  /* 0x0008040012037984 */ /* 0x000e220000000800 */
[----:B------:R-:W-:Y:S01]  /*0830*/  @P5 FMUL R15, R15, 0.25 ;  /* 0x3e8000000f0f5820 */ /* 0x000fe20000400000 */
[----:B---3--:R-:W-:Y:S01]  /*0840*/  @P5 FMUL R6, R6, 0.25 ;  /* 0x3e80000006065820 */ /* 0x008fe20000400000 */
[----:B------:R-:W-:Y:S01]  /*0850*/  FSETP.GT.AND P2, PT, R22, 8.50705917302346158658e+37, PT ;  /* 0x7e8000001600780b */ /* 0x000fe20003f44000 */
[----:B------:R-:W3:Y:S01]  /*0860*/  LDS R10, [R18+0x808] ;  /* 0x00080800120a7984 */ /* 0x000ee20000000800 */
[----:B-1----:R-:W-:Y:S01]  /*0870*/  FADD R23, R11, 1.00000001335143196e-10 ;  /* 0x2edbe6ff0b177421 */ /* 0x002fe20000000000 */
[----:B------:R-:W-:Y:S01]  /*0880*/  @P1 FMUL R21, R21, 0.25 ;  /* 0x3e80000015151820 */ /* 0x000fe20000400000 */
[----:B------:R-:W1:Y:S01]  /*0890*/  MUFU.RCP R7, R17 ;  /* 0x0000001100077308 */ /* 0x000e620000001000 */
[----:B------:R0:W0:Y:S01]  /*08a0*/  LDS R11, [R18+0x80c] ;  /* 0x00080c00120b7984 */ /* 0x0000220000000800 */
[----:B------:R-:W-:Y:S01]  /*08b0*/  @P3 FMUL R20, R20, 0.25 ;  /* 0x3e80000014143820 */ /* 0x000fe20000400000 */
[----:B------:R-:W-:Y:S01]  /*08c0*/  FSETP.GT.AND P6, PT, R23, 8.50705917302346158658e+37, PT ;  /* 0x7e8000001700780b */ /* 0x000fe20003fc4000 */
[----:B----4-:R-:W-:Y:S01]  /*08d0*/  @P1 FMUL R14, R14, 0.25 ;  /* 0x3e8000000e0e1820 */ /* 0x010fe20000400000 */
[----:B-----5:R-:W-:-:S03]  /*08e0*/  FADD R24, R13, 1.00000001335143196e-10 ;  /* 0x2edbe6ff0d187421 */ /* 0x020fc60000000000 */
[----:B------:R-:W4:Y:S01]  /*08f0*/  MUFU.RCP R16, R16 ;  /* 0x0000001000107308 */ /* 0x000f220000001000 */
[----:B------:R-:W-:Y:S01]  /*0900*/  @P2 FMUL R22, R22, 0.25 ;  /* 0x3e80000016162820 */ /* 0x000fe20000400000 */
[----:B------:R-:W-:Y:S01]  /*0910*/  FSETP.GT.AND P5, PT, R24, 8.50705917302346158658e+37, PT ;  /* 0x7e8000001800780b */ /* 0x000fe20003fa4000 */
[----:B-1----:R-:W-:-:S05]  /*0920*/  FMUL R4, R7, R4 ;  /* 0x0000000407047220 */ /* 0x002fca0000400000 */
[----:B------:R-:W1:Y:S01]  /*0930*/  MUFU.RCP R17, R15 ;  /* 0x0000000f00117308 */ /* 0x000e620000001000 */
[----:B------:R-:W-:Y:S01]  /*0940*/  @P6 FMUL R23, R23, 0.25 ;  /* 0x3e80000017176820 */ /* 0x000fe20000400000 */
[----:B----4-:R-:W-:-:S06]  /*0950*/  FMUL R5, R16, R5 ;  /* 0x0000000510057220 */ /* 0x010fcc0000400000 */
[----:B------:R-:W4:Y:S01]  /*0960*/  MUFU.RCP R21, R21 ;  /* 0x0000001500157308 */ /* 0x000f220000001000 */
[----:B------:R-:W-:Y:S01]  /*0970*/  @P5 FMUL R24, R24, 0.25 ;  /* 0x3e80000018185820 */ /* 0x000fe20000400000 */
[----:B--2---:R-:W-:Y:S01]  /*0980*/  @P3 FMUL R12, R12, 0.25 ;  /* 0x3e8000000c0c3820 */ /* 0x004fe20000400000 */
[----:B-1----:R-:W-:-:S05]  /*0990*/  FMUL R6, R17, R6 ;  /* 0x0000000611067220 */ /* 0x002fca0000400000 */
[----:B------:R1:W2:Y:S01]  /*09a0*/  MUFU.RCP R15, R20 ;  /* 0x00000014000f7308 */ /* 0x0002a20000001000 */
[----:B------:R-:W-:-:S04]  /*09b0*/  IMAD.WIDE R16, R25, 0x4, R8 ;  /* 0x0000000419107825 */ /* 0x000fc800078e0208 */
[----:B0-----:R-:W-:Y:S01]  /*09c0*/  @P2 FMUL R3, R3, 0.25 ;  /* 0x3e80000003032820 */ /* 0x001fe20000400000 */
[----:B---3--:R-:W-:Y:S01]  /*09d0*/  @P6 FMUL R10, R10, 0.25 ;  /* 0x3e8000000a0a6820 */ /* 0x008fe20000400000 */
[----:B----4-:R-:W-:Y:S01]  /*09e0*/  FMUL R7, R21, R14 ;  /* 0x0000000e15077220 */ /* 0x010fe20000400000 */
[----:B------:R-:W0:Y:S01]  /*09f0*/  MUFU.RCP R18, R22 ;  /* 0x0000001600127308 */ /* 0x000e220000001000 */
[----:B------:R-:W-:Y:S01]  /*0a00*/  @P5 FMUL R11, R11, 0.25 ;  /* 0x3e8000000b0b5820 */ /* 0x000fe20000400000 */
[----:B-1----:R-:W-:Y:S02]  /*0a10*/  IMAD.WIDE R20, R19, 0x4, R8 ;  /* 0x0000000413147825 */ /* 0x002fe400078e0208 */
[----:B------:R1:W-:Y:S02]  /*0a20*/  @!P4 STG.E.128 desc[UR6][R16.64], R4 ;  /* 0x000000041000c986 */ /* 0x0003e4000c101d06 */
[----:B--2---:R-:W-:Y:S02]  /*0a30*/  FMUL R8, R15, R12 ;  /* 0x0000000c0f087220 */ /* 0x004fe40000400000 */
[----:B------:R-:W2:Y:S01]  /*0a40*/  MUFU.RCP R13, R23 ;  /* 0x00000017000d7308 */ /* 0x000ea20000001000 */
[----:B0-----:R-:W-:-:S07]  /*0a50*/  FMUL R9, R18, R3 ;  /* 0x0000000312097220 */ /* 0x001fce0000400000 */
[----:B------:R-:W0:Y:S01]  /*0a60*/  MUFU.RCP R24, R24 ;  /* 0x0000001800187308 */ /* 0x000e220000001000 */
[----:B--2---:R-:W-:Y:S01]  /*0a70*/  FMUL R10, R13, R10 ;  /* 0x0000000a0d0a7220 */ /* 0x004fe20000400000 */
[----:B0-----:R-:W-:Y:S01]  /*0a80*/  FMUL R11, R24, R11 ;  /* 0x0000000b180b7220 */ /* 0x001fe20000400000 */
[----:B-1----:R-:W-:Y:S06]  /*0a90*/  @P0 EXIT ;  /* 0x000000000000094d */ /* 0x002fec0003800000 */
[----:B------:R-:W-:Y:S01]  /*0aa0*/  STG.E.128 desc[UR6][R20.64], R8 ;  /* 0x0000000814007986 */ /* 0x000fe2000c101d06 */
[----:B------:R-:W-:Y:S05]  /*0ab0*/  EXIT ;  /* 0x000000000000794d */ /* 0x000fea0003800000 */
.L_x_0:
[----:B------:R-:W-:-:S00]  /*0ac0*/  BRA `(.L_x_0) ;  /* 0xfffffffc00fc7947 */ /* 0x000fc0000383ffff */
[----:B------:R-:W-:-:S00]  /*0ad0*/  NOP ;  /* 0x0000000000007918 */ /* 0x000fc00000000000 */
        /* <DEDUP_REMOVED lines=10> */
.L_x_1:


//--------------------- .nv.global.init           --------------------------
	.section	.nv.global.init,"aw",@progbits
.nv.global.init:
	.type		_$_str,@object
	.size		_$_str,(_$_str_$_2 - _$_str)
_$_str:
        /*0000*/ 	.byte	0x5f, 0x5f, 0x43, 0x55, 0x44, 0x41, 0x5f, 0x46, 0x54, 0x5a, 0x00
	.type		_$_str_$_2,@object
	.size		_$_str_$_2,(.L_1 - _$_str_$_2)
_$_str_$_2:
        /*000b*/ 	.byte	0x5f, 0x5f, 0x43, 0x55, 0x44, 0x41, 0x5f, 0x50, 0x52, 0x45, 0x43, 0x5f, 0x53, 0x51, 0x52, 0x54
        /*001b*/ 	.byte	0x00
.L_1:


//--------------------- .nv.shared.triton_poi_fused_add_div_sqrt_15 --------------------------
	.section	.nv.shared.triton_poi_fused_add_div_sqrt_15,"aw",@nobits
	.sectionflags	@""
	.align	16
	.zero		1024


//--------------------- .nv.constant0.triton_poi_fused_add_div_sqrt_15 --------------------------
	.section	.nv.constant0.triton_poi_fused_add_div_sqrt_15,"a",@progbits
	.sectionflags	@""
	.align	4
.nv.constant0.triton_poi_fused_add_div_sqrt_15:
	.zero		560
